//
// Generated by NVIDIA NVVM Compiler
//
// Compiler Build ID: CL-36424714
// Cuda compilation tools, release 13.0, V13.0.88
// Based on NVVM 20.0.0
//

.version 9.0
.target sm_100
.address_size 64

	// .globl	_ZN3cub18CUB_300001_SM_10006detail11EmptyKernelIvEEvv
.global .align 4 .b8 precalc_xorwow_matrix[102400];
.global .align 4 .b8 precalc_xorwow_offset_matrix[102400];
.global .align 4 .b8 mrg32k3aM1[2304];
.global .align 4 .b8 mrg32k3aM2[2304];
.global .align 4 .b8 mrg32k3aM1SubSeq[2016];
.global .align 4 .b8 mrg32k3aM2SubSeq[2016];
.global .align 4 .b8 mrg32k3aM1Seq[2304];
.global .align 4 .b8 mrg32k3aM2Seq[2304];
.const .align 8 .b8 __cr_lgamma_table[72];
.global .align 1 .b8 _ZN41_INTERNAL_2da0c7f6_4_k_cu_a7778e83_2936764cuda3std3__45__cpo5beginE[1];
.global .align 1 .b8 _ZN41_INTERNAL_2da0c7f6_4_k_cu_a7778e83_2936764cuda3std3__45__cpo3endE[1];
.global .align 1 .b8 _ZN41_INTERNAL_2da0c7f6_4_k_cu_a7778e83_2936764cuda3std3__45__cpo6cbeginE[1];
.global .align 1 .b8 _ZN41_INTERNAL_2da0c7f6_4_k_cu_a7778e83_2936764cuda3std3__45__cpo4cendE[1];
.global .align 1 .b8 _ZN41_INTERNAL_2da0c7f6_4_k_cu_a7778e83_2936764cuda3std3__45__cpo6rbeginE[1];
.global .align 1 .b8 _ZN41_INTERNAL_2da0c7f6_4_k_cu_a7778e83_2936764cuda3std3__45__cpo4rendE[1];
.global .align 1 .b8 _ZN41_INTERNAL_2da0c7f6_4_k_cu_a7778e83_2936764cuda3std3__45__cpo7crbeginE[1];
.global .align 1 .b8 _ZN41_INTERNAL_2da0c7f6_4_k_cu_a7778e83_2936764cuda3std3__45__cpo5crendE[1];
.global .align 1 .b8 _ZN41_INTERNAL_2da0c7f6_4_k_cu_a7778e83_2936764cuda3std3__443_GLOBAL__N__2da0c7f6_4_k_cu_a7778e83_2936766ignoreE[1];
.global .align 1 .b8 _ZN41_INTERNAL_2da0c7f6_4_k_cu_a7778e83_2936764cuda3std3__419piecewise_constructE[1];
.global .align 1 .b8 _ZN41_INTERNAL_2da0c7f6_4_k_cu_a7778e83_2936764cuda3std3__48in_placeE[1];
.global .align 1 .b8 _ZN41_INTERNAL_2da0c7f6_4_k_cu_a7778e83_2936764cuda3std3__420unreachable_sentinelE[1];
.global .align 1 .b8 _ZN41_INTERNAL_2da0c7f6_4_k_cu_a7778e83_2936764cuda3std3__47nulloptE[1];
.global .align 1 .b8 _ZN41_INTERNAL_2da0c7f6_4_k_cu_a7778e83_2936764cuda3std3__48unexpectE[1];
.global .align 1 .b8 _ZN41_INTERNAL_2da0c7f6_4_k_cu_a7778e83_2936764cuda3std6ranges3__45__cpo4swapE[1];
.global .align 1 .b8 _ZN41_INTERNAL_2da0c7f6_4_k_cu_a7778e83_2936764cuda3std6ranges3__45__cpo9iter_moveE[1];
.global .align 1 .b8 _ZN41_INTERNAL_2da0c7f6_4_k_cu_a7778e83_2936764cuda3std6ranges3__45__cpo5beginE[1];
.global .align 1 .b8 _ZN41_INTERNAL_2da0c7f6_4_k_cu_a7778e83_2936764cuda3std6ranges3__45__cpo3endE[1];
.global .align 1 .b8 _ZN41_INTERNAL_2da0c7f6_4_k_cu_a7778e83_2936764cuda3std6ranges3__45__cpo6cbeginE[1];
.global .align 1 .b8 _ZN41_INTERNAL_2da0c7f6_4_k_cu_a7778e83_2936764cuda3std6ranges3__45__cpo4cendE[1];
.global .align 1 .b8 _ZN41_INTERNAL_2da0c7f6_4_k_cu_a7778e83_2936764cuda3std6ranges3__45__cpo7advanceE[1];
.global .align 1 .b8 _ZN41_INTERNAL_2da0c7f6_4_k_cu_a7778e83_2936764cuda3std6ranges3__45__cpo9iter_swapE[1];
.global .align 1 .b8 _ZN41_INTERNAL_2da0c7f6_4_k_cu_a7778e83_2936764cuda3std6ranges3__45__cpo4nextE[1];
.global .align 1 .b8 _ZN41_INTERNAL_2da0c7f6_4_k_cu_a7778e83_2936764cuda3std6ranges3__45__cpo4prevE[1];
.global .align 1 .b8 _ZN41_INTERNAL_2da0c7f6_4_k_cu_a7778e83_2936764cuda3std6ranges3__45__cpo4dataE[1];
.global .align 1 .b8 _ZN41_INTERNAL_2da0c7f6_4_k_cu_a7778e83_2936764cuda3std6ranges3__45__cpo5cdataE[1];
.global .align 1 .b8 _ZN41_INTERNAL_2da0c7f6_4_k_cu_a7778e83_2936764cuda3std6ranges3__45__cpo4sizeE[1];
.global .align 1 .b8 _ZN41_INTERNAL_2da0c7f6_4_k_cu_a7778e83_2936764cuda3std6ranges3__45__cpo5ssizeE[1];
.global .align 1 .b8 _ZN41_INTERNAL_2da0c7f6_4_k_cu_a7778e83_2936764cuda3std6ranges3__45__cpo8distanceE[1];
.global .align 1 .b8 _ZN41_INTERNAL_2da0c7f6_4_k_cu_a7778e83_2936766thrust24THRUST_300001_SM_1000_NS8cuda_cub3parE[1];
.global .align 1 .b8 _ZN41_INTERNAL_2da0c7f6_4_k_cu_a7778e83_2936766thrust24THRUST_300001_SM_1000_NS8cuda_cub10par_nosyncE[1];
.global .align 1 .b8 _ZN41_INTERNAL_2da0c7f6_4_k_cu_a7778e83_2936766thrust24THRUST_300001_SM_1000_NS6system6detail10sequential3seqE[1];
.global .align 1 .b8 _ZN41_INTERNAL_2da0c7f6_4_k_cu_a7778e83_2936766thrust24THRUST_300001_SM_1000_NS12placeholders2_1E[1];
.global .align 1 .b8 _ZN41_INTERNAL_2da0c7f6_4_k_cu_a7778e83_2936766thrust24THRUST_300001_SM_1000_NS12placeholders2_2E[1];
.global .align 1 .b8 _ZN41_INTERNAL_2da0c7f6_4_k_cu_a7778e83_2936766thrust24THRUST_300001_SM_1000_NS12placeholders2_3E[1];
.global .align 1 .b8 _ZN41_INTERNAL_2da0c7f6_4_k_cu_a7778e83_2936766thrust24THRUST_300001_SM_1000_NS12placeholders2_4E[1];
.global .align 1 .b8 _ZN41_INTERNAL_2da0c7f6_4_k_cu_a7778e83_2936766thrust24THRUST_300001_SM_1000_NS12placeholders2_5E[1];
.global .align 1 .b8 _ZN41_INTERNAL_2da0c7f6_4_k_cu_a7778e83_2936766thrust24THRUST_300001_SM_1000_NS12placeholders2_6E[1];
.global .align 1 .b8 _ZN41_INTERNAL_2da0c7f6_4_k_cu_a7778e83_2936766thrust24THRUST_300001_SM_1000_NS12placeholders2_7E[1];
.global .align 1 .b8 _ZN41_INTERNAL_2da0c7f6_4_k_cu_a7778e83_2936766thrust24THRUST_300001_SM_1000_NS12placeholders2_8E[1];
.global .align 1 .b8 _ZN41_INTERNAL_2da0c7f6_4_k_cu_a7778e83_2936766thrust24THRUST_300001_SM_1000_NS12placeholders2_9E[1];
.global .align 1 .b8 _ZN41_INTERNAL_2da0c7f6_4_k_cu_a7778e83_2936766thrust24THRUST_300001_SM_1000_NS12placeholders3_10E[1];
.global .align 1 .b8 _ZN41_INTERNAL_2da0c7f6_4_k_cu_a7778e83_2936766thrust24THRUST_300001_SM_1000_NS3seqE[1];

.visible .entry _ZN3cub18CUB_300001_SM_10006detail11EmptyKernelIvEEvv()
{


	ret;

}


// ===== COMPILED SASS (sm_100) =====

	.target	sm_100

	.elftype	@"ET_EXEC"


//--------------------- .note.nv.tkinfo           --------------------------
	.section	.note.nv.tkinfo,"",@"SHT_NOTE"
	.sectionflags	@"SHF_NOTE_NV_TKINFO"
	.tkinfo
        /*0018*/ 	.word	0x00000002
        /*0030*/ 	.string	""
        /*0030*/ 	.string	"ptxas"
        /*0030*/ 	.string	"Cuda compilation tools, release 13.0, V13.0.88"
        /*0030*/ 	.string	"Build cuda_13.0.r13.0/compiler.36424714_0"
        /*0030*/ 	.string	"-arch sm_100 -m 64 "



//--------------------- .note.nv.cuinfo           --------------------------
	.section	.note.nv.cuinfo,"",@"SHT_NOTE"
	.sectionflags	@"SHF_NOTE_NV_CUINFO"
        /*0018*/ 	.short	0x0002
        /*001a*/ 	.short	0x0064
        /*001c*/ 	.short	0x0082
	.zero		2


//--------------------- .nv.info                  --------------------------
	.section	.nv.info,"",@"SHT_CUDA_INFO"
	.align	4


	//----- nvinfo : EIATTR_REGCOUNT
	.align		4
        /*0000*/ 	.byte	0x04, 0x2f
        /*0002*/ 	.short	(.L_53 - .L_52)
	.align		4
.L_52:
        /*0004*/ 	.word	index@(_ZN3cub18CUB_300001_SM_10006detail11EmptyKernelIvEEvv)
        /*0008*/ 	.word	0x00000004


	//----- nvinfo : EIATTR_FRAME_SIZE
	.align		4
.L_53:
        /*000c*/ 	.byte	0x04, 0x11
        /*000e*/ 	.short	(.L_55 - .L_54)
	.align		4
.L_54:
        /*0010*/ 	.word	index@(_ZN3cub18CUB_300001_SM_10006detail11EmptyKernelIvEEvv)
        /*0014*/ 	.word	0x00000000


	//----- nvinfo : EIATTR_MIN_STACK_SIZE
	.align		4
.L_55:
        /*0018*/ 	.byte	0x04, 0x12
        /*001a*/ 	.short	(.L_57 - .L_56)
	.align		4
.L_56:
        /*001c*/ 	.word	index@(_ZN3cub18CUB_300001_SM_10006detail11EmptyKernelIvEEvv)
        /*0020*/ 	.word	0x00000000
.L_57:


//--------------------- .nv.compat                --------------------------
	.section	.nv.compat,"",@"SHT_CUDA_COMPAT_INFO"
	.align	4
        /*0000*/ 	.byte	0x02, 0x09, 0x00, 0x00, 0x02, 0x02, 0x01, 0x00, 0x02, 0x05, 0x05, 0x00, 0x03, 0x07, 0x01, 0x01
        /*0010*/ 	.byte	0x02, 0x03, 0x00, 0x00, 0x02, 0x06, 0x01, 0x00, 0x04, 0x0b, 0x08, 0x00, 0x09, 0x00, 0x00, 0x00
        /*0020*/ 	.byte	0x00, 0x00, 0x00, 0x00


//--------------------- .nv.info._ZN3cub18CUB_300001_SM_10006detail11EmptyKernelIvEEvv --------------------------
	.section	.nv.info._ZN3cub18CUB_300001_SM_10006detail11EmptyKernelIvEEvv,"",@"SHT_CUDA_INFO"
	.sectionflags	@""
	.align	4


	//----- nvinfo : EIATTR_CUDA_API_VERSION
	.align		4
        /*0000*/ 	.byte	0x04, 0x37
        /*0002*/ 	.short	(.L_59 - .L_58)
.L_58:
        /*0004*/ 	.word	0x00000082


	//----- nvinfo : EIATTR_SPARSE_MMA_MASK
	.align		4
.L_59:
        /*0008*/ 	.byte	0x03, 0x50
        /*000a*/ 	.short	0x0000


	//----- nvinfo : EIATTR_MAXREG_COUNT
	.align		4
        /*000c*/ 	.byte	0x03, 0x1b
        /*000e*/ 	.short	0x00ff


	//----- nvinfo : EIATTR_MERCURY_ISA_VERSION
	.align		4
        /*0010*/ 	.byte	0x03, 0x5f
        /*0012*/ 	.short	0x0101


	//----- nvinfo : EIATTR_VRC_CTA_INIT_COUNT
	.align		4
        /*0014*/ 	.byte	0x02, 0x4a
	.zero		1
	.zero		1


	//----- nvinfo : EIATTR_EXIT_INSTR_OFFSETS
	.align		4
        /*0018*/ 	.byte	0x04, 0x1c
        /*001a*/ 	.short	(.L_61 - .L_60)


	//   ....[0]....
.L_60:
        /*001c*/ 	.word	0x00000010


	//----- nvinfo : EIATTR_SW_WAR
	.align		4
.L_61:
        /*0020*/ 	.byte	0x04, 0x36
        /*0022*/ 	.short	(.L_63 - .L_62)
.L_62:
        /*0024*/ 	.word	0x00000008
.L_63:


//--------------------- .nv.callgraph             --------------------------
	.section	.nv.callgraph,"",@"SHT_CUDA_CALLGRAPH"
	.align	4
	.sectionentsize	8
	.align		4
        /*0000*/ 	.word	0x00000000
	.align		4
        /*0004*/ 	.word	0xffffffff
	.align		4
        /*0008*/ 	.word	0x00000000
	.align		4
        /*000c*/ 	.word	0xfffffffe
	.align		4
        /*0010*/ 	.word	0x00000000
	.align		4
        /*0014*/ 	.word	0xfffffffd
	.align		4
        /*0018*/ 	.word	0x00000000
	.align		4
        /*001c*/ 	.word	0xfffffffc


//--------------------- .nv.constant4             --------------------------
	.section	.nv.constant4,"a",@progbits
	.align	8
	.align		8
.nv.constant4:
        /*0000*/ 	.dword	precalc_xorwow_matrix
	.align		8
        /*0008*/ 	.dword	precalc_xorwow_offset_matrix
	.align		8
        /*0010*/ 	.dword	mrg32k3aM1
	.align		8
        /*0018*/ 	.dword	mrg32k3aM2
	.align		8
        /*0020*/ 	.dword	mrg32k3aM1SubSeq
	.align		8
        /*0028*/ 	.dword	mrg32k3aM2SubSeq
	.align		8
        /*0030*/ 	.dword	mrg32k3aM1Seq
	.align		8
        /*0038*/ 	.dword	mrg32k3aM2Seq
	.align		8
        /*0040*/ 	.dword	_ZN41_INTERNAL_2da0c7f6_4_k_cu_a7778e83_2941334cuda3std3__45__cpo5beginE
	.align		8
        /*0048*/ 	.dword	_ZN41_INTERNAL_2da0c7f6_4_k_cu_a7778e83_2941334cuda3std3__45__cpo3endE
	.align		8
        /*0050*/ 	.dword	_ZN41_INTERNAL_2da0c7f6_4_k_cu_a7778e83_2941334cuda3std3__45__cpo6cbeginE
	.align		8
        /*0058*/ 	.dword	_ZN41_INTERNAL_2da0c7f6_4_k_cu_a7778e83_2941334cuda3std3__45__cpo4cendE
	.align		8
        /*0060*/ 	.dword	_ZN41_INTERNAL_2da0c7f6_4_k_cu_a7778e83_2941334cuda3std3__45__cpo6rbeginE
	.align		8
        /*0068*/ 	.dword	_ZN41_INTERNAL_2da0c7f6_4_k_cu_a7778e83_2941334cuda3std3__45__cpo4rendE
	.align		8
        /*0070*/ 	.dword	_ZN41_INTERNAL_2da0c7f6_4_k_cu_a7778e83_2941334cuda3std3__45__cpo7crbeginE
	.align		8
        /*0078*/ 	.dword	_ZN41_INTERNAL_2da0c7f6_4_k_cu_a7778e83_2941334cuda3std3__45__cpo5crendE
	.align		8
        /*0080*/ 	.dword	_ZN41_INTERNAL_2da0c7f6_4_k_cu_a7778e83_2941334cuda3std3__443_GLOBAL__N__2da0c7f6_4_k_cu_a7778e83_2941336ignoreE
	.align		8
        /*0088*/ 	.dword	_ZN41_INTERNAL_2da0c7f6_4_k_cu_a7778e83_2941334cuda3std3__419piecewise_constructE
	.align		8
        /*0090*/ 	.dword	_ZN41_INTERNAL_2da0c7f6_4_k_cu_a7778e83_2941334cuda3std3__48in_placeE
	.align		8
        /*0098*/ 	.dword	_ZN41_INTERNAL_2da0c7f6_4_k_cu_a7778e83_2941334cuda3std3__420unreachable_sentinelE
	.align		8
        /*00a0*/ 	.dword	_ZN41_INTERNAL_2da0c7f6_4_k_cu_a7778e83_2941334cuda3std3__47nulloptE
	.align		8
        /*00a8*/ 	.dword	_ZN41_INTERNAL_2da0c7f6_4_k_cu_a7778e83_2941334cuda3std3__48unexpectE
	.align		8
        /*00b0*/ 	.dword	_ZN41_INTERNAL_2da0c7f6_4_k_cu_a7778e83_2941334cuda3std6ranges3__45__cpo4swapE
	.align		8
        /*00b8*/ 	.dword	_ZN41_INTERNAL_2da0c7f6_4_k_cu_a7778e83_2941334cuda3std6ranges3__45__cpo9iter_moveE
	.align		8
        /*00c0*/ 	.dword	_ZN41_INTERNAL_2da0c7f6_4_k_cu_a7778e83_2941334cuda3std6ranges3__45__cpo5beginE
	.align		8
        /*00c8*/ 	.dword	_ZN41_INTERNAL_2da0c7f6_4_k_cu_a7778e83_2941334cuda3std6ranges3__45__cpo3endE
	.align		8
        /*00d0*/ 	.dword	_ZN41_INTERNAL_2da0c7f6_4_k_cu_a7778e83_2941334cuda3std6ranges3__45__cpo6cbeginE
	.align		8
        /*00d8*/ 	.dword	_ZN41_INTERNAL_2da0c7f6_4_k_cu_a7778e83_2941334cuda3std6ranges3__45__cpo4cendE
	.align		8
        /*00e0*/ 	.dword	_ZN41_INTERNAL_2da0c7f6_4_k_cu_a7778e83_2941334cuda3std6ranges3__45__cpo7advanceE
	.align		8
        /*00e8*/ 	.dword	_ZN41_INTERNAL_2da0c7f6_4_k_cu_a7778e83_2941334cuda3std6ranges3__45__cpo9iter_swapE
	.align		8
        /*00f0*/ 	.dword	_ZN41_INTERNAL_2da0c7f6_4_k_cu_a7778e83_2941334cuda3std6ranges3__45__cpo4nextE
	.align		8
        /*00f8*/ 	.dword	_ZN41_INTERNAL_2da0c7f6_4_k_cu_a7778e83_2941334cuda3std6ranges3__45__cpo4prevE
	.align		8
        /*0100*/ 	.dword	_ZN41_INTERNAL_2da0c7f6_4_k_cu_a7778e83_2941334cuda3std6ranges3__45__cpo4dataE
	.align		8
        /*0108*/ 	.dword	_ZN41_INTERNAL_2da0c7f6_4_k_cu_a7778e83_2941334cuda3std6ranges3__45__cpo5cdataE
	.align		8
        /*0110*/ 	.dword	_ZN41_INTERNAL_2da0c7f6_4_k_cu_a7778e83_2941334cuda3std6ranges3__45__cpo4sizeE
	.align		8
        /*0118*/ 	.dword	_ZN41_INTERNAL_2da0c7f6_4_k_cu_a7778e83_2941334cuda3std6ranges3__45__cpo5ssizeE
	.align		8
        /*0120*/ 	.dword	_ZN41_INTERNAL_2da0c7f6_4_k_cu_a7778e83_2941334cuda3std6ranges3__45__cpo8distanceE
	.align		8
        /*0128*/ 	.dword	_ZN41_INTERNAL_2da0c7f6_4_k_cu_a7778e83_2941336thrust24THRUST_300001_SM_1000_NS8cuda_cub3parE
	.align		8
        /*0130*/ 	.dword	_ZN41_INTERNAL_2da0c7f6_4_k_cu_a7778e83_2941336thrust24THRUST_300001_SM_1000_NS8cuda_cub10par_nosyncE
	.align		8
        /*0138*/ 	.dword	_ZN41_INTERNAL_2da0c7f6_4_k_cu_a7778e83_2941336thrust24THRUST_300001_SM_1000_NS6system6detail10sequential3seqE
	.align		8
        /*0140*/ 	.dword	_ZN41_INTERNAL_2da0c7f6_4_k_cu_a7778e83_2941336thrust24THRUST_300001_SM_1000_NS12placeholders2_1E
	.align		8
        /*0148*/ 	.dword	_ZN41_INTERNAL_2da0c7f6_4_k_cu_a7778e83_2941336thrust24THRUST_300001_SM_1000_NS12placeholders2_2E
	.align		8
        /*0150*/ 	.dword	_ZN41_INTERNAL_2da0c7f6_4_k_cu_a7778e83_2941336thrust24THRUST_300001_SM_1000_NS12placeholders2_3E
	.align		8
        /*0158*/ 	.dword	_ZN41_INTERNAL_2da0c7f6_4_k_cu_a7778e83_2941336thrust24THRUST_300001_SM_1000_NS12placeholders2_4E
	.align		8
        /*0160*/ 	.dword	_ZN41_INTERNAL_2da0c7f6_4_k_cu_a7778e83_2941336thrust24THRUST_300001_SM_1000_NS12placeholders2_5E
	.align		8
        /*0168*/ 	.dword	_ZN41_INTERNAL_2da0c7f6_4_k_cu_a7778e83_2941336thrust24THRUST_300001_SM_1000_NS12placeholders2_6E
	.align		8
        /*0170*/ 	.dword	_ZN41_INTERNAL_2da0c7f6_4_k_cu_a7778e83_2941336thrust24THRUST_300001_SM_1000_NS12placeholders2_7E
	.align		8
        /*0178*/ 	.dword	_ZN41_INTERNAL_2da0c7f6_4_k_cu_a7778e83_2941336thrust24THRUST_300001_SM_1000_NS12placeholders2_8E
	.align		8
        /*0180*/ 	.dword	_ZN41_INTERNAL_2da0c7f6_4_k_cu_a7778e83_2941336thrust24THRUST_300001_SM_1000_NS12placeholders2_9E
	.align		8
        /*0188*/ 	.dword	_ZN41_INTERNAL_2da0c7f6_4_k_cu_a7778e83_2941336thrust24THRUST_300001_SM_1000_NS12placeholders3_10E
	.align		8
        /*0190*/ 	.dword	_ZN41_INTERNAL_2da0c7f6_4_k_cu_a7778e83_2941336thrust24THRUST_300001_SM_1000_NS3seqE


//--------------------- .nv.constant3             --------------------------
	.section	.nv.constant3,"a",@progbits
	.align	8
.nv.constant3:
	.type		__cr_lgamma_table,@object
	.size		__cr_lgamma_table,(.L_8 - __cr_lgamma_table)
__cr_lgamma_table:
        /*0000*/ 	.byte	0x00, 0x00, 0x00, 0x00, 0x00, 0x00, 0x00, 0x00, 0x00, 0x00, 0x00, 0x00, 0x00, 0x00, 0x00, 0x00
        /*0010*/ 	.byte	0xef, 0x39, 0xfa, 0xfe, 0x42, 0x2e, 0xe6, 0x3f, 0x02, 0x20, 0x2a, 0xfa, 0x0b, 0xab, 0xfc, 0x3f
        /*0020*/ 	.byte	0xf9, 0x2c, 0x92, 0x7c, 0xa7, 0x6c, 0x09, 0x40, 0xc9, 0x79, 0x44, 0x3c, 0x64, 0x26, 0x13, 0x40
        /*0030*/ 	.byte	0xca, 0x01, 0xcf, 0x3a, 0x27, 0x51, 0x1a, 0x40, 0x30, 0xcc, 0x2d, 0xf3, 0xe1, 0x0c, 0x21, 0x40
        /*0040*/ 	.byte	0x0d, 0xb7, 0xfc, 0x82, 0x8e, 0x35, 0x25, 0x40
.L_8:


//--------------------- .text._ZN3cub18CUB_300001_SM_10006detail11EmptyKernelIvEEvv --------------------------
	.section	.text._ZN3cub18CUB_300001_SM_10006detail11EmptyKernelIvEEvv,"ax",@progbits
	.align	128
        .global         _ZN3cub18CUB_300001_SM_10006detail11EmptyKernelIvEEvv
        .type           _ZN3cub18CUB_300001_SM_10006detail11EmptyKernelIvEEvv,@function
        .size           _ZN3cub18CUB_300001_SM_10006detail11EmptyKernelIvEEvv,(.L_x_1 - _ZN3cub18CUB_300001_SM_10006detail11EmptyKernelIvEEvv)
        .other          _ZN3cub18CUB_300001_SM_10006detail11EmptyKernelIvEEvv,@"STO_CUDA_ENTRY STV_DEFAULT"
_ZN3cub18CUB_300001_SM_10006detail11EmptyKernelIvEEvv:
.text._ZN3cub18CUB_300001_SM_10006detail11EmptyKernelIvEEvv:
[----:B------:R-:W-:Y:S01]  /*0000*/  LDC R1, c[0x0][0x37c] ;  /* 0x0000df00ff017b82 */ /* 0x000fe20000000800 */
[----:B------:R-:W-:Y:S05]  /*0010*/  EXIT ;  /* 0x000000000000794d */ /* 0x000fea0003800000 */
.L_x_0:
[----:B------:R-:W-:-:S00]  /*0020*/  BRA `(.L_x_0) ;  /* 0xfffffffc00fc7947 */ /* 0x000fc0000383ffff */
[----:B------:R-:W-:-:S00]  /*0030*/  NOP ;  /* 0x0000000000007918 */ /* 0x000fc00000000000 */
        /* <DEDUP_REMOVED lines=12> */
.L_x_1:


//--------------------- .nv.global.init           --------------------------
	.section	.nv.global.init,"aw",@progbits
	.align	4
.nv.global.init:
	.type		mrg32k3aM1SubSeq,@object
	.size		mrg32k3aM1SubSeq,(mrg32k3aM2SubSeq - mrg32k3aM1SubSeq)
mrg32k3aM1SubSeq:
        /*0000*/ 	.byte	0x0b, 0xcc, 0xee, 0x04, 0x73, 0x29, 0x8b, 0x6f, 0xf6, 0x53, 0x03, 0xf6, 0x23, 0xf6, 0xea, 0xda
        /* <DEDUP_REMOVED lines=125> */
	.type		mrg32k3aM2SubSeq,@object
	.size		mrg32k3aM2SubSeq,(mrg32k3aM1 - mrg32k3aM2SubSeq)
mrg32k3aM2SubSeq:
        /* <DEDUP_REMOVED lines=126> */
	.type		mrg32k3aM1,@object
	.size		mrg32k3aM1,(mrg32k3aM1Seq - mrg32k3aM1)
mrg32k3aM1:
        /* <DEDUP_REMOVED lines=144> */
	.type		mrg32k3aM1Seq,@object
	.size		mrg32k3aM1Seq,(mrg32k3aM2 - mrg32k3aM1Seq)
mrg32k3aM1Seq:
        /* <DEDUP_REMOVED lines=144> */
	.type		mrg32k3aM2,@object
	.size		mrg32k3aM2,(mrg32k3aM2Seq - mrg32k3aM2)
mrg32k3aM2:
        /* <DEDUP_REMOVED lines=144> */
	.type		mrg32k3aM2Seq,@object
	.size		mrg32k3aM2Seq,(precalc_xorwow_matrix - mrg32k3aM2Seq)
mrg32k3aM2Seq:
        /* <DEDUP_REMOVED lines=144> */
	.type		precalc_xorwow_matrix,@object
	.size		precalc_xorwow_matrix,(precalc_xorwow_offset_matrix - precalc_xorwow_matrix)
precalc_xorwow_matrix:
        /* <DEDUP_REMOVED lines=6400> */
	.type		precalc_xorwow_offset_matrix,@object
	.size		precalc_xorwow_offset_matrix,(.L_1 - precalc_xorwow_offset_matrix)
precalc_xorwow_offset_matrix:
        /* <DEDUP_REMOVED lines=6400> */
.L_1:


//--------------------- .nv.shared.reserved.0     --------------------------
	.section	.nv.shared.reserved.0,"aw",@nobits
	.weak		__nv_reservedSMEM_offset_0_alias
	.size		__nv_reservedSMEM_offset_0_alias, 0, 64
	.other		__nv_reservedSMEM_offset_0_alias,@"STO_CUDA_RESERVED_SHARED STV_DEFAULT"
__nv_reservedSMEM_offset_0_alias:
	.zero		0
	.zero		64


//--------------------- .nv.global                --------------------------
	.section	.nv.global,"aw",@nobits
.nv.global:
	.type		_ZN41_INTERNAL_2da0c7f6_4_k_cu_a7778e83_2941336thrust24THRUST_300001_SM_1000_NS3seqE,@object
	.size		_ZN41_INTERNAL_2da0c7f6_4_k_cu_a7778e83_2941336thrust24THRUST_300001_SM_1000_NS3seqE,(_ZN41_INTERNAL_2da0c7f6_4_k_cu_a7778e83_2941334cuda3std3__48in_placeE - _ZN41_INTERNAL_2da0c7f6_4_k_cu_a7778e83_2941336thrust24THRUST_300001_SM_1000_NS3seqE)
_ZN41_INTERNAL_2da0c7f6_4_k_cu_a7778e83_2941336thrust24THRUST_300001_SM_1000_NS3seqE:
	.zero		1
	.type		_ZN41_INTERNAL_2da0c7f6_4_k_cu_a7778e83_2941334cuda3std3__48in_placeE,@object
	.size		_ZN41_INTERNAL_2da0c7f6_4_k_cu_a7778e83_2941334cuda3std3__48in_placeE,(_ZN41_INTERNAL_2da0c7f6_4_k_cu_a7778e83_2941334cuda3std6ranges3__45__cpo4sizeE - _ZN41_INTERNAL_2da0c7f6_4_k_cu_a7778e83_2941334cuda3std3__48in_placeE)
_ZN41_INTERNAL_2da0c7f6_4_k_cu_a7778e83_2941334cuda3std3__48in_placeE:
	.zero		1
	.type		_ZN41_INTERNAL_2da0c7f6_4_k_cu_a7778e83_2941334cuda3std6ranges3__45__cpo4sizeE,@object
	.size		_ZN41_INTERNAL_2da0c7f6_4_k_cu_a7778e83_2941334cuda3std6ranges3__45__cpo4sizeE,(_ZN41_INTERNAL_2da0c7f6_4_k_cu_a7778e83_2941336thrust24THRUST_300001_SM_1000_NS12placeholders2_3E - _ZN41_INTERNAL_2da0c7f6_4_k_cu_a7778e83_2941334cuda3std6ranges3__45__cpo4sizeE)
_ZN41_INTERNAL_2da0c7f6_4_k_cu_a7778e83_2941334cuda3std6ranges3__45__cpo4sizeE:
	.zero		1
	.type		_ZN41_INTERNAL_2da0c7f6_4_k_cu_a7778e83_2941336thrust24THRUST_300001_SM_1000_NS12placeholders2_3E,@object
	.size		_ZN41_INTERNAL_2da0c7f6_4_k_cu_a7778e83_2941336thrust24THRUST_300001_SM_1000_NS12placeholders2_3E,(_ZN41_INTERNAL_2da0c7f6_4_k_cu_a7778e83_2941334cuda3std3__45__cpo6cbeginE - _ZN41_INTERNAL_2da0c7f6_4_k_cu_a7778e83_2941336thrust24THRUST_300001_SM_1000_NS12placeholders2_3E)
_ZN41_INTERNAL_2da0c7f6_4_k_cu_a7778e83_2941336thrust24THRUST_300001_SM_1000_NS12placeholders2_3E:
	.zero		1
	.type		_ZN41_INTERNAL_2da0c7f6_4_k_cu_a7778e83_2941334cuda3std3__45__cpo6cbeginE,@object
	.size		_ZN41_INTERNAL_2da0c7f6_4_k_cu_a7778e83_2941334cuda3std3__45__cpo6cbeginE,(_ZN41_INTERNAL_2da0c7f6_4_k_cu_a7778e83_2941334cuda3std6ranges3__45__cpo6cbeginE - _ZN41_INTERNAL_2da0c7f6_4_k_cu_a7778e83_2941334cuda3std3__45__cpo6cbeginE)
_ZN41_INTERNAL_2da0c7f6_4_k_cu_a7778e83_2941334cuda3std3__45__cpo6cbeginE:
	.zero		1
	.type		_ZN41_INTERNAL_2da0c7f6_4_k_cu_a7778e83_2941334cuda3std6ranges3__45__cpo6cbeginE,@object
	.size		_ZN41_INTERNAL_2da0c7f6_4_k_cu_a7778e83_2941334cuda3std6ranges3__45__cpo6cbeginE,(_ZN41_INTERNAL_2da0c7f6_4_k_cu_a7778e83_2941336thrust24THRUST_300001_SM_1000_NS12placeholders2_7E - _ZN41_INTERNAL_2da0c7f6_4_k_cu_a7778e83_2941334cuda3std6ranges3__45__cpo6cbeginE)
_ZN41_INTERNAL_2da0c7f6_4_k_cu_a7778e83_2941334cuda3std6ranges3__45__cpo6cbeginE:
	.zero		1
	.type		_ZN41_INTERNAL_2da0c7f6_4_k_cu_a7778e83_2941336thrust24THRUST_300001_SM_1000_NS12placeholders2_7E,@object
	.size		_ZN41_INTERNAL_2da0c7f6_4_k_cu_a7778e83_2941336thrust24THRUST_300001_SM_1000_NS12placeholders2_7E,(_ZN41_INTERNAL_2da0c7f6_4_k_cu_a7778e83_2941334cuda3std3__45__cpo7crbeginE - _ZN41_INTERNAL_2da0c7f6_4_k_cu_a7778e83_2941336thrust24THRUST_300001_SM_1000_NS12placeholders2_7E)
_ZN41_INTERNAL_2da0c7f6_4_k_cu_a7778e83_2941336thrust24THRUST_300001_SM_1000_NS12placeholders2_7E:
	.zero		1
	.type		_ZN41_INTERNAL_2da0c7f6_4_k_cu_a7778e83_2941334cuda3std3__45__cpo7crbeginE,@object
	.size		_ZN41_INTERNAL_2da0c7f6_4_k_cu_a7778e83_2941334cuda3std3__45__cpo7crbeginE,(_ZN41_INTERNAL_2da0c7f6_4_k_cu_a7778e83_2941334cuda3std6ranges3__45__cpo4nextE - _ZN41_INTERNAL_2da0c7f6_4_k_cu_a7778e83_2941334cuda3std3__45__cpo7crbeginE)
_ZN41_INTERNAL_2da0c7f6_4_k_cu_a7778e83_2941334cuda3std3__45__cpo7crbeginE:
	.zero		1
	.type		_ZN41_INTERNAL_2da0c7f6_4_k_cu_a7778e83_2941334cuda3std6ranges3__45__cpo4nextE,@object
	.size		_ZN41_INTERNAL_2da0c7f6_4_k_cu_a7778e83_2941334cuda3std6ranges3__45__cpo4nextE,(_ZN41_INTERNAL_2da0c7f6_4_k_cu_a7778e83_2941334cuda3std6ranges3__45__cpo4swapE - _ZN41_INTERNAL_2da0c7f6_4_k_cu_a7778e83_2941334cuda3std6ranges3__45__cpo4nextE)
_ZN41_INTERNAL_2da0c7f6_4_k_cu_a7778e83_2941334cuda3std6ranges3__45__cpo4nextE:
	.zero		1
	.type		_ZN41_INTERNAL_2da0c7f6_4_k_cu_a7778e83_2941334cuda3std6ranges3__45__cpo4swapE,@object
	.size		_ZN41_INTERNAL_2da0c7f6_4_k_cu_a7778e83_2941334cuda3std6ranges3__45__cpo4swapE,(_ZN41_INTERNAL_2da0c7f6_4_k_cu_a7778e83_2941336thrust24THRUST_300001_SM_1000_NS8cuda_cub10par_nosyncE - _ZN41_INTERNAL_2da0c7f6_4_k_cu_a7778e83_2941334cuda3std6ranges3__45__cpo4swapE)
_ZN41_INTERNAL_2da0c7f6_4_k_cu_a7778e83_2941334cuda3std6ranges3__45__cpo4swapE:
	.zero		1
	.type		_ZN41_INTERNAL_2da0c7f6_4_k_cu_a7778e83_2941336thrust24THRUST_300001_SM_1000_NS8cuda_cub10par_nosyncE,@object
	.size		_ZN41_INTERNAL_2da0c7f6_4_k_cu_a7778e83_2941336thrust24THRUST_300001_SM_1000_NS8cuda_cub10par_nosyncE,(_ZN41_INTERNAL_2da0c7f6_4_k_cu_a7778e83_2941336thrust24THRUST_300001_SM_1000_NS12placeholders2_9E - _ZN41_INTERNAL_2da0c7f6_4_k_cu_a7778e83_2941336thrust24THRUST_300001_SM_1000_NS8cuda_cub10par_nosyncE)
_ZN41_INTERNAL_2da0c7f6_4_k_cu_a7778e83_2941336thrust24THRUST_300001_SM_1000_NS8cuda_cub10par_nosyncE:
	.zero		1
	.type		_ZN41_INTERNAL_2da0c7f6_4_k_cu_a7778e83_2941336thrust24THRUST_300001_SM_1000_NS12placeholders2_9E,@object
	.size		_ZN41_INTERNAL_2da0c7f6_4_k_cu_a7778e83_2941336thrust24THRUST_300001_SM_1000_NS12placeholders2_9E,(_ZN41_INTERNAL_2da0c7f6_4_k_cu_a7778e83_2941334cuda3std3__443_GLOBAL__N__2da0c7f6_4_k_cu_a7778e83_2941336ignoreE - _ZN41_INTERNAL_2da0c7f6_4_k_cu_a7778e83_2941336thrust24THRUST_300001_SM_1000_NS12placeholders2_9E)
_ZN41_INTERNAL_2da0c7f6_4_k_cu_a7778e83_2941336thrust24THRUST_300001_SM_1000_NS12placeholders2_9E:
	.zero		1
	.type		_ZN41_INTERNAL_2da0c7f6_4_k_cu_a7778e83_2941334cuda3std3__443_GLOBAL__N__2da0c7f6_4_k_cu_a7778e83_2941336ignoreE,@object
	.size		_ZN41_INTERNAL_2da0c7f6_4_k_cu_a7778e83_2941334cuda3std3__443_GLOBAL__N__2da0c7f6_4_k_cu_a7778e83_2941336ignoreE,(_ZN41_INTERNAL_2da0c7f6_4_k_cu_a7778e83_2941334cuda3std6ranges3__45__cpo4dataE - _ZN41_INTERNAL_2da0c7f6_4_k_cu_a7778e83_2941334cuda3std3__443_GLOBAL__N__2da0c7f6_4_k_cu_a7778e83_2941336ignoreE)
_ZN41_INTERNAL_2da0c7f6_4_k_cu_a7778e83_2941334cuda3std3__443_GLOBAL__N__2da0c7f6_4_k_cu_a7778e83_2941336ignoreE:
	.zero		1
	.type		_ZN41_INTERNAL_2da0c7f6_4_k_cu_a7778e83_2941334cuda3std6ranges3__45__cpo4dataE,@object
	.size		_ZN41_INTERNAL_2da0c7f6_4_k_cu_a7778e83_2941334cuda3std6ranges3__45__cpo4dataE,(_ZN41_INTERNAL_2da0c7f6_4_k_cu_a7778e83_2941336thrust24THRUST_300001_SM_1000_NS12placeholders2_1E - _ZN41_INTERNAL_2da0c7f6_4_k_cu_a7778e83_2941334cuda3std6ranges3__45__cpo4dataE)
_ZN41_INTERNAL_2da0c7f6_4_k_cu_a7778e83_2941334cuda3std6ranges3__45__cpo4dataE:
	.zero		1
	.type		_ZN41_INTERNAL_2da0c7f6_4_k_cu_a7778e83_2941336thrust24THRUST_300001_SM_1000_NS12placeholders2_1E,@object
	.size		_ZN41_INTERNAL_2da0c7f6_4_k_cu_a7778e83_2941336thrust24THRUST_300001_SM_1000_NS12placeholders2_1E,(_ZN41_INTERNAL_2da0c7f6_4_k_cu_a7778e83_2941334cuda3std3__45__cpo5beginE - _ZN41_INTERNAL_2da0c7f6_4_k_cu_a7778e83_2941336thrust24THRUST_300001_SM_1000_NS12placeholders2_1E)
_ZN41_INTERNAL_2da0c7f6_4_k_cu_a7778e83_2941336thrust24THRUST_300001_SM_1000_NS12placeholders2_1E:
	.zero		1
	.type		_ZN41_INTERNAL_2da0c7f6_4_k_cu_a7778e83_2941334cuda3std3__45__cpo5beginE,@object
	.size		_ZN41_INTERNAL_2da0c7f6_4_k_cu_a7778e83_2941334cuda3std3__45__cpo5beginE,(_ZN41_INTERNAL_2da0c7f6_4_k_cu_a7778e83_2941334cuda3std6ranges3__45__cpo5beginE - _ZN41_INTERNAL_2da0c7f6_4_k_cu_a7778e83_2941334cuda3std3__45__cpo5beginE)
_ZN41_INTERNAL_2da0c7f6_4_k_cu_a7778e83_2941334cuda3std3__45__cpo5beginE:
	.zero		1
	.type		_ZN41_INTERNAL_2da0c7f6_4_k_cu_a7778e83_2941334cuda3std6ranges3__45__cpo5beginE,@object
	.size		_ZN41_INTERNAL_2da0c7f6_4_k_cu_a7778e83_2941334cuda3std6ranges3__45__cpo5beginE,(_ZN41_INTERNAL_2da0c7f6_4_k_cu_a7778e83_2941336thrust24THRUST_300001_SM_1000_NS12placeholders2_5E - _ZN41_INTERNAL_2da0c7f6_4_k_cu_a7778e83_2941334cuda3std6ranges3__45__cpo5beginE)
_ZN41_INTERNAL_2da0c7f6_4_k_cu_a7778e83_2941334cuda3std6ranges3__45__cpo5beginE:
	.zero		1
	.type		_ZN41_INTERNAL_2da0c7f6_4_k_cu_a7778e83_2941336thrust24THRUST_300001_SM_1000_NS12placeholders2_5E,@object
	.size		_ZN41_INTERNAL_2da0c7f6_4_k_cu_a7778e83_2941336thrust24THRUST_300001_SM_1000_NS12placeholders2_5E,(_ZN41_INTERNAL_2da0c7f6_4_k_cu_a7778e83_2941334cuda3std3__45__cpo6rbeginE - _ZN41_INTERNAL_2da0c7f6_4_k_cu_a7778e83_2941336thrust24THRUST_300001_SM_1000_NS12placeholders2_5E)
_ZN41_INTERNAL_2da0c7f6_4_k_cu_a7778e83_2941336thrust24THRUST_300001_SM_1000_NS12placeholders2_5E:
	.zero		1
	.type		_ZN41_INTERNAL_2da0c7f6_4_k_cu_a7778e83_2941334cuda3std3__45__cpo6rbeginE,@object
	.size		_ZN41_INTERNAL_2da0c7f6_4_k_cu_a7778e83_2941334cuda3std3__45__cpo6rbeginE,(_ZN41_INTERNAL_2da0c7f6_4_k_cu_a7778e83_2941334cuda3std6ranges3__45__cpo7advanceE - _ZN41_INTERNAL_2da0c7f6_4_k_cu_a7778e83_2941334cuda3std3__45__cpo6rbeginE)
_ZN41_INTERNAL_2da0c7f6_4_k_cu_a7778e83_2941334cuda3std3__45__cpo6rbeginE:
	.zero		1
	.type		_ZN41_INTERNAL_2da0c7f6_4_k_cu_a7778e83_2941334cuda3std6ranges3__45__cpo7advanceE,@object
	.size		_ZN41_INTERNAL_2da0c7f6_4_k_cu_a7778e83_2941334cuda3std6ranges3__45__cpo7advanceE,(_ZN41_INTERNAL_2da0c7f6_4_k_cu_a7778e83_2941334cuda3std3__47nulloptE - _ZN41_INTERNAL_2da0c7f6_4_k_cu_a7778e83_2941334cuda3std6ranges3__45__cpo7advanceE)
_ZN41_INTERNAL_2da0c7f6_4_k_cu_a7778e83_2941334cuda3std6ranges3__45__cpo7advanceE:
	.zero		1
	.type		_ZN41_INTERNAL_2da0c7f6_4_k_cu_a7778e83_2941334cuda3std3__47nulloptE,@object
	.size		_ZN41_INTERNAL_2da0c7f6_4_k_cu_a7778e83_2941334cuda3std3__47nulloptE,(_ZN41_INTERNAL_2da0c7f6_4_k_cu_a7778e83_2941334cuda3std6ranges3__45__cpo8distanceE - _ZN41_INTERNAL_2da0c7f6_4_k_cu_a7778e83_2941334cuda3std3__47nulloptE)
_ZN41_INTERNAL_2da0c7f6_4_k_cu_a7778e83_2941334cuda3std3__47nulloptE:
	.zero		1
	.type		_ZN41_INTERNAL_2da0c7f6_4_k_cu_a7778e83_2941334cuda3std6ranges3__45__cpo8distanceE,@object
	.size		_ZN41_INTERNAL_2da0c7f6_4_k_cu_a7778e83_2941334cuda3std6ranges3__45__cpo8distanceE,(_ZN41_INTERNAL_2da0c7f6_4_k_cu_a7778e83_2941336thrust24THRUST_300001_SM_1000_NS12placeholders3_10E - _ZN41_INTERNAL_2da0c7f6_4_k_cu_a7778e83_2941334cuda3std6ranges3__45__cpo8distanceE)
_ZN41_INTERNAL_2da0c7f6_4_k_cu_a7778e83_2941334cuda3std6ranges3__45__cpo8distanceE:
	.zero		1
	.type		_ZN41_INTERNAL_2da0c7f6_4_k_cu_a7778e83_2941336thrust24THRUST_300001_SM_1000_NS12placeholders3_10E,@object
	.size		_ZN41_INTERNAL_2da0c7f6_4_k_cu_a7778e83_2941336thrust24THRUST_300001_SM_1000_NS12placeholders3_10E,(_ZN41_INTERNAL_2da0c7f6_4_k_cu_a7778e83_2941334cuda3std3__419piecewise_constructE - _ZN41_INTERNAL_2da0c7f6_4_k_cu_a7778e83_2941336thrust24THRUST_300001_SM_1000_NS12placeholders3_10E)
_ZN41_INTERNAL_2da0c7f6_4_k_cu_a7778e83_2941336thrust24THRUST_300001_SM_1000_NS12placeholders3_10E:
	.zero		1
	.type		_ZN41_INTERNAL_2da0c7f6_4_k_cu_a7778e83_2941334cuda3std3__419piecewise_constructE,@object
	.size		_ZN41_INTERNAL_2da0c7f6_4_k_cu_a7778e83_2941334cuda3std3__419piecewise_constructE,(_ZN41_INTERNAL_2da0c7f6_4_k_cu_a7778e83_2941334cuda3std6ranges3__45__cpo5cdataE - _ZN41_INTERNAL_2da0c7f6_4_k_cu_a7778e83_2941334cuda3std3__419piecewise_constructE)
_ZN41_INTERNAL_2da0c7f6_4_k_cu_a7778e83_2941334cuda3std3__419piecewise_constructE:
	.zero		1
	.type		_ZN41_INTERNAL_2da0c7f6_4_k_cu_a7778e83_2941334cuda3std6ranges3__45__cpo5cdataE,@object
	.size		_ZN41_INTERNAL_2da0c7f6_4_k_cu_a7778e83_2941334cuda3std6ranges3__45__cpo5cdataE,(_ZN41_INTERNAL_2da0c7f6_4_k_cu_a7778e83_2941336thrust24THRUST_300001_SM_1000_NS12placeholders2_2E - _ZN41_INTERNAL_2da0c7f6_4_k_cu_a7778e83_2941334cuda3std6ranges3__45__cpo5cdataE)
_ZN41_INTERNAL_2da0c7f6_4_k_cu_a7778e83_2941334cuda3std6ranges3__45__cpo5cdataE:
	.zero		1
	.type		_ZN41_INTERNAL_2da0c7f6_4_k_cu_a7778e83_2941336thrust24THRUST_300001_SM_1000_NS12placeholders2_2E,@object
	.size		_ZN41_INTERNAL_2da0c7f6_4_k_cu_a7778e83_2941336thrust24THRUST_300001_SM_1000_NS12placeholders2_2E,(_ZN41_INTERNAL_2da0c7f6_4_k_cu_a7778e83_2941334cuda3std3__45__cpo3endE - _ZN41_INTERNAL_2da0c7f6_4_k_cu_a7778e83_2941336thrust24THRUST_300001_SM_1000_NS12placeholders2_2E)
_ZN41_INTERNAL_2da0c7f6_4_k_cu_a7778e83_2941336thrust24THRUST_300001_SM_1000_NS12placeholders2_2E:
	.zero		1
	.type		_ZN41_INTERNAL_2da0c7f6_4_k_cu_a7778e83_2941334cuda3std3__45__cpo3endE,@object
	.size		_ZN41_INTERNAL_2da0c7f6_4_k_cu_a7778e83_2941334cuda3std3__45__cpo3endE,(_ZN41_INTERNAL_2da0c7f6_4_k_cu_a7778e83_2941334cuda3std6ranges3__45__cpo3endE - _ZN41_INTERNAL_2da0c7f6_4_k_cu_a7778e83_2941334cuda3std3__45__cpo3endE)
_ZN41_INTERNAL_2da0c7f6_4_k_cu_a7778e83_2941334cuda3std3__45__cpo3endE:
	.zero		1
	.type		_ZN41_INTERNAL_2da0c7f6_4_k_cu_a7778e83_2941334cuda3std6ranges3__45__cpo3endE,@object
	.size		_ZN41_INTERNAL_2da0c7f6_4_k_cu_a7778e83_2941334cuda3std6ranges3__45__cpo3endE,(_ZN41_INTERNAL_2da0c7f6_4_k_cu_a7778e83_2941336thrust24THRUST_300001_SM_1000_NS12placeholders2_6E - _ZN41_INTERNAL_2da0c7f6_4_k_cu_a7778e83_2941334cuda3std6ranges3__45__cpo3endE)
_ZN41_INTERNAL_2da0c7f6_4_k_cu_a7778e83_2941334cuda3std6ranges3__45__cpo3endE:
	.zero		1
	.type		_ZN41_INTERNAL_2da0c7f6_4_k_cu_a7778e83_2941336thrust24THRUST_300001_SM_1000_NS12placeholders2_6E,@object
	.size		_ZN41_INTERNAL_2da0c7f6_4_k_cu_a7778e83_2941336thrust24THRUST_300001_SM_1000_NS12placeholders2_6E,(_ZN41_INTERNAL_2da0c7f6_4_k_cu_a7778e83_2941334cuda3std3__45__cpo4rendE - _ZN41_INTERNAL_2da0c7f6_4_k_cu_a7778e83_2941336thrust24THRUST_300001_SM_1000_NS12placeholders2_6E)
_ZN41_INTERNAL_2da0c7f6_4_k_cu_a7778e83_2941336thrust24THRUST_300001_SM_1000_NS12placeholders2_6E:
	.zero		1
	.type		_ZN41_INTERNAL_2da0c7f6_4_k_cu_a7778e83_2941334cuda3std3__45__cpo4rendE,@object
	.size		_ZN41_INTERNAL_2da0c7f6_4_k_cu_a7778e83_2941334cuda3std3__45__cpo4rendE,(_ZN41_INTERNAL_2da0c7f6_4_k_cu_a7778e83_2941334cuda3std6ranges3__45__cpo9iter_swapE - _ZN41_INTERNAL_2da0c7f6_4_k_cu_a7778e83_2941334cuda3std3__45__cpo4rendE)
_ZN41_INTERNAL_2da0c7f6_4_k_cu_a7778e83_2941334cuda3std3__45__cpo4rendE:
	.zero		1
	.type		_ZN41_INTERNAL_2da0c7f6_4_k_cu_a7778e83_2941334cuda3std6ranges3__45__cpo9iter_swapE,@object
	.size		_ZN41_INTERNAL_2da0c7f6_4_k_cu_a7778e83_2941334cuda3std6ranges3__45__cpo9iter_swapE,(_ZN41_INTERNAL_2da0c7f6_4_k_cu_a7778e83_2941334cuda3std3__48unexpectE - _ZN41_INTERNAL_2da0c7f6_4_k_cu_a7778e83_2941334cuda3std6ranges3__45__cpo9iter_swapE)
_ZN41_INTERNAL_2da0c7f6_4_k_cu_a7778e83_2941334cuda3std6ranges3__45__cpo9iter_swapE:
	.zero		1
	.type		_ZN41_INTERNAL_2da0c7f6_4_k_cu_a7778e83_2941334cuda3std3__48unexpectE,@object
	.size		_ZN41_INTERNAL_2da0c7f6_4_k_cu_a7778e83_2941334cuda3std3__48unexpectE,(_ZN41_INTERNAL_2da0c7f6_4_k_cu_a7778e83_2941336thrust24THRUST_300001_SM_1000_NS8cuda_cub3parE - _ZN41_INTERNAL_2da0c7f6_4_k_cu_a7778e83_2941334cuda3std3__48unexpectE)
_ZN41_INTERNAL_2da0c7f6_4_k_cu_a7778e83_2941334cuda3std3__48unexpectE:
	.zero		1
	.type		_ZN41_INTERNAL_2da0c7f6_4_k_cu_a7778e83_2941336thrust24THRUST_300001_SM_1000_NS8cuda_cub3parE,@object
	.size		_ZN41_INTERNAL_2da0c7f6_4_k_cu_a7778e83_2941336thrust24THRUST_300001_SM_1000_NS8cuda_cub3parE,(_ZN41_INTERNAL_2da0c7f6_4_k_cu_a7778e83_2941336thrust24THRUST_300001_SM_1000_NS12placeholders2_4E - _ZN41_INTERNAL_2da0c7f6_4_k_cu_a7778e83_2941336thrust24THRUST_300001_SM_1000_NS8cuda_cub3parE)
_ZN41_INTERNAL_2da0c7f6_4_k_cu_a7778e83_2941336thrust24THRUST_300001_SM_1000_NS8cuda_cub3parE:
	.zero		1
	.type		_ZN41_INTERNAL_2da0c7f6_4_k_cu_a7778e83_2941336thrust24THRUST_300001_SM_1000_NS12placeholders2_4E,@object
	.size		_ZN41_INTERNAL_2da0c7f6_4_k_cu_a7778e83_2941336thrust24THRUST_300001_SM_1000_NS12placeholders2_4E,(_ZN41_INTERNAL_2da0c7f6_4_k_cu_a7778e83_2941334cuda3std3__45__cpo4cendE - _ZN41_INTERNAL_2da0c7f6_4_k_cu_a7778e83_2941336thrust24THRUST_300001_SM_1000_NS12placeholders2_4E)
_ZN41_INTERNAL_2da0c7f6_4_k_cu_a7778e83_2941336thrust24THRUST_300001_SM_1000_NS12placeholders2_4E:
	.zero		1
	.type		_ZN41_INTERNAL_2da0c7f6_4_k_cu_a7778e83_2941334cuda3std3__45__cpo4cendE,@object
	.size		_ZN41_INTERNAL_2da0c7f6_4_k_cu_a7778e83_2941334cuda3std3__45__cpo4cendE,(_ZN41_INTERNAL_2da0c7f6_4_k_cu_a7778e83_2941334cuda3std6ranges3__45__cpo4cendE - _ZN41_INTERNAL_2da0c7f6_4_k_cu_a7778e83_2941334cuda3std3__45__cpo4cendE)
_ZN41_INTERNAL_2da0c7f6_4_k_cu_a7778e83_2941334cuda3std3__45__cpo4cendE:
	.zero		1
	.type		_ZN41_INTERNAL_2da0c7f6_4_k_cu_a7778e83_2941334cuda3std6ranges3__45__cpo4cendE,@object
	.size		_ZN41_INTERNAL_2da0c7f6_4_k_cu_a7778e83_2941334cuda3std6ranges3__45__cpo4cendE,(_ZN41_INTERNAL_2da0c7f6_4_k_cu_a7778e83_2941334cuda3std3__420unreachable_sentinelE - _ZN41_INTERNAL_2da0c7f6_4_k_cu_a7778e83_2941334cuda3std6ranges3__45__cpo4cendE)
_ZN41_INTERNAL_2da0c7f6_4_k_cu_a7778e83_2941334cuda3std6ranges3__45__cpo4cendE:
	.zero		1
	.type		_ZN41_INTERNAL_2da0c7f6_4_k_cu_a7778e83_2941334cuda3std3__420unreachable_sentinelE,@object
	.size		_ZN41_INTERNAL_2da0c7f6_4_k_cu_a7778e83_2941334cuda3std3__420unreachable_sentinelE,(_ZN41_INTERNAL_2da0c7f6_4_k_cu_a7778e83_2941334cuda3std6ranges3__45__cpo5ssizeE - _ZN41_INTERNAL_2da0c7f6_4_k_cu_a7778e83_2941334cuda3std3__420unreachable_sentinelE)
_ZN41_INTERNAL_2da0c7f6_4_k_cu_a7778e83_2941334cuda3std3__420unreachable_sentinelE:
	.zero		1
	.type		_ZN41_INTERNAL_2da0c7f6_4_k_cu_a7778e83_2941334cuda3std6ranges3__45__cpo5ssizeE,@object
	.size		_ZN41_INTERNAL_2da0c7f6_4_k_cu_a7778e83_2941334cuda3std6ranges3__45__cpo5ssizeE,(_ZN41_INTERNAL_2da0c7f6_4_k_cu_a7778e83_2941336thrust24THRUST_300001_SM_1000_NS12placeholders2_8E - _ZN41_INTERNAL_2da0c7f6_4_k_cu_a7778e83_2941334cuda3std6ranges3__45__cpo5ssizeE)
_ZN41_INTERNAL_2da0c7f6_4_k_cu_a7778e83_2941334cuda3std6ranges3__45__cpo5ssizeE:
	.zero		1
	.type		_ZN41_INTERNAL_2da0c7f6_4_k_cu_a7778e83_2941336thrust24THRUST_300001_SM_1000_NS12placeholders2_8E,@object
	.size		_ZN41_INTERNAL_2da0c7f6_4_k_cu_a7778e83_2941336thrust24THRUST_300001_SM_1000_NS12placeholders2_8E,(_ZN41_INTERNAL_2da0c7f6_4_k_cu_a7778e83_2941334cuda3std3__45__cpo5crendE - _ZN41_INTERNAL_2da0c7f6_4_k_cu_a7778e83_2941336thrust24THRUST_300001_SM_1000_NS12placeholders2_8E)
_ZN41_INTERNAL_2da0c7f6_4_k_cu_a7778e83_2941336thrust24THRUST_300001_SM_1000_NS12placeholders2_8E:
	.zero		1
	.type		_ZN41_INTERNAL_2da0c7f6_4_k_cu_a7778e83_2941334cuda3std3__45__cpo5crendE,@object
	.size		_ZN41_INTERNAL_2da0c7f6_4_k_cu_a7778e83_2941334cuda3std3__45__cpo5crendE,(_ZN41_INTERNAL_2da0c7f6_4_k_cu_a7778e83_2941334cuda3std6ranges3__45__cpo4prevE - _ZN41_INTERNAL_2da0c7f6_4_k_cu_a7778e83_2941334cuda3std3__45__cpo5crendE)
_ZN41_INTERNAL_2da0c7f6_4_k_cu_a7778e83_2941334cuda3std3__45__cpo5crendE:
	.zero		1
	.type		_ZN41_INTERNAL_2da0c7f6_4_k_cu_a7778e83_2941334cuda3std6ranges3__45__cpo4prevE,@object
	.size		_ZN41_INTERNAL_2da0c7f6_4_k_cu_a7778e83_2941334cuda3std6ranges3__45__cpo4prevE,(_ZN41_INTERNAL_2da0c7f6_4_k_cu_a7778e83_2941334cuda3std6ranges3__45__cpo9iter_moveE - _ZN41_INTERNAL_2da0c7f6_4_k_cu_a7778e83_2941334cuda3std6ranges3__45__cpo4prevE)
_ZN41_INTERNAL_2da0c7f6_4_k_cu_a7778e83_2941334cuda3std6ranges3__45__cpo4prevE:
	.zero		1
	.type		_ZN41_INTERNAL_2da0c7f6_4_k_cu_a7778e83_2941334cuda3std6ranges3__45__cpo9iter_moveE,@object
	.size		_ZN41_INTERNAL_2da0c7f6_4_k_cu_a7778e83_2941334cuda3std6ranges3__45__cpo9iter_moveE,(_ZN41_INTERNAL_2da0c7f6_4_k_cu_a7778e83_2941336thrust24THRUST_300001_SM_1000_NS6system6detail10sequential3seqE - _ZN41_INTERNAL_2da0c7f6_4_k_cu_a7778e83_2941334cuda3std6ranges3__45__cpo9iter_moveE)
_ZN41_INTERNAL_2da0c7f6_4_k_cu_a7778e83_2941334cuda3std6ranges3__45__cpo9iter_moveE:
	.zero		1
	.type		_ZN41_INTERNAL_2da0c7f6_4_k_cu_a7778e83_2941336thrust24THRUST_300001_SM_1000_NS6system6detail10sequential3seqE,@object
	.size		_ZN41_INTERNAL_2da0c7f6_4_k_cu_a7778e83_2941336thrust24THRUST_300001_SM_1000_NS6system6detail10sequential3seqE,(.L_40 - _ZN41_INTERNAL_2da0c7f6_4_k_cu_a7778e83_2941336thrust24THRUST_300001_SM_1000_NS6system6detail10sequential3seqE)
_ZN41_INTERNAL_2da0c7f6_4_k_cu_a7778e83_2941336thrust24THRUST_300001_SM_1000_NS6system6detail10sequential3seqE:
	.zero		1
.L_40:


//--------------------- .nv.constant0._ZN3cub18CUB_300001_SM_10006detail11EmptyKernelIvEEvv --------------------------
	.section	.nv.constant0._ZN3cub18CUB_300001_SM_10006detail11EmptyKernelIvEEvv,"a",@progbits
	.sectionflags	@""
	.align	4
.nv.constant0._ZN3cub18CUB_300001_SM_10006detail11EmptyKernelIvEEvv:
	.zero		896


//--------------------- SYMBOLS --------------------------

	.type		.nv.reservedSmem.offset0,@object
	.size		.nv.reservedSmem.offset0,0x4
